//
// Generated by NVIDIA NVVM Compiler
//
// Compiler Build ID: CL-36424714
// Cuda compilation tools, release 13.0, V13.0.88
// Based on NVVM 20.0.0
//

.version 9.0
.target sm_100
.address_size 64

	// .globl	_Z11dot_productPiS_S_i
// _ZZ11dot_productPiS_S_iE3tmp has been demoted

.visible .entry _Z11dot_productPiS_S_i(
	.param .u64 .ptr .align 1 _Z11dot_productPiS_S_i_param_0,
	.param .u64 .ptr .align 1 _Z11dot_productPiS_S_i_param_1,
	.param .u64 .ptr .align 1 _Z11dot_productPiS_S_i_param_2,
	.param .u32 _Z11dot_productPiS_S_i_param_3
)
{
	.reg .pred 	%p<2>;
	.reg .b32 	%r<13>;
	.reg .b64 	%rd<10>;
	// demoted variable
	.shared .align 4 .b8 _ZZ11dot_productPiS_S_iE3tmp[12];
	ld.param.u64 	%rd2, [_Z11dot_productPiS_S_i_param_0];
	ld.param.u64 	%rd3, [_Z11dot_productPiS_S_i_param_1];
	ld.param.u64 	%rd1, [_Z11dot_productPiS_S_i_param_2];
	cvta.to.global.u64 	%rd4, %rd3;
	cvta.to.global.u64 	%rd5, %rd2;
	mov.u32 	%r1, %tid.x;
	mul.wide.u32 	%rd6, %r1, 4;
	add.s64 	%rd7, %rd5, %rd6;
	ld.global.u32 	%r2, [%rd7];
	add.s64 	%rd8, %rd4, %rd6;
	ld.global.u32 	%r3, [%rd8];
	mul.lo.s32 	%r4, %r3, %r2;
	shl.b32 	%r5, %r1, 2;
	mov.u32 	%r6, _ZZ11dot_productPiS_S_iE3tmp;
	add.s32 	%r7, %r6, %r5;
	st.shared.u32 	[%r7], %r4;
	bar.sync 	0;
	setp.ne.s32 	%p1, %r1, 0;
	@%p1 bra 	$L__BB0_2;
	cvta.to.global.u64 	%rd9, %rd1;
	ld.shared.u32 	%r8, [_ZZ11dot_productPiS_S_iE3tmp];
	ld.shared.u32 	%r9, [_ZZ11dot_productPiS_S_iE3tmp+4];
	add.s32 	%r10, %r9, %r8;
	ld.shared.u32 	%r11, [_ZZ11dot_productPiS_S_iE3tmp+8];
	add.s32 	%r12, %r11, %r10;
	st.global.u32 	[%rd9], %r12;
$L__BB0_2:
	ret;

}


// ===== COMPILED SASS (sm_100) =====

	.target	sm_100

	.elftype	@"ET_EXEC"


//--------------------- .note.nv.tkinfo           --------------------------
	.section	.note.nv.tkinfo,"",@"SHT_NOTE"
	.sectionflags	@"SHF_NOTE_NV_TKINFO"
	.tkinfo
        /*0018*/ 	.word	0x00000002
        /*0030*/ 	.string	""
        /*0030*/ 	.string	"ptxas"
        /*0030*/ 	.string	"Cuda compilation tools, release 13.0, V13.0.88"
        /*0030*/ 	.string	"Build cuda_13.0.r13.0/compiler.36424714_0"
        /*0030*/ 	.string	"-arch sm_100 -m 64 "



//--------------------- .note.nv.cuinfo           --------------------------
	.section	.note.nv.cuinfo,"",@"SHT_NOTE"
	.sectionflags	@"SHF_NOTE_NV_CUINFO"
        /*0018*/ 	.short	0x0002
        /*001a*/ 	.short	0x0064
        /*001c*/ 	.short	0x0082
	.zero		2


//--------------------- .nv.info                  --------------------------
	.section	.nv.info,"",@"SHT_CUDA_INFO"
	.align	4


	//----- nvinfo : EIATTR_REGCOUNT
	.align		4
        /*0000*/ 	.byte	0x04, 0x2f
        /*0002*/ 	.short	(.L_1 - .L_0)
	.align		4
.L_0:
        /*0004*/ 	.word	index@(_Z11dot_productPiS_S_i)
        /*0008*/ 	.word	0x0000000a


	//----- nvinfo : EIATTR_FRAME_SIZE
	.align		4
.L_1:
        /*000c*/ 	.byte	0x04, 0x11
        /*000e*/ 	.short	(.L_3 - .L_2)
	.align		4
.L_2:
        /*0010*/ 	.word	index@(_Z11dot_productPiS_S_i)
        /*0014*/ 	.word	0x00000000


	//----- nvinfo : EIATTR_MIN_STACK_SIZE
	.align		4
.L_3:
        /*0018*/ 	.byte	0x04, 0x12
        /*001a*/ 	.short	(.L_5 - .L_4)
	.align		4
.L_4:
        /*001c*/ 	.word	index@(_Z11dot_productPiS_S_i)
        /*0020*/ 	.word	0x00000000
.L_5:


//--------------------- .nv.compat                --------------------------
	.section	.nv.compat,"",@"SHT_CUDA_COMPAT_INFO"
	.align	4
        /*0000*/ 	.byte	0x02, 0x09, 0x00, 0x00, 0x02, 0x02, 0x01, 0x00, 0x02, 0x05, 0x05, 0x00, 0x03, 0x07, 0x01, 0x01
        /*0010*/ 	.byte	0x02, 0x03, 0x00, 0x00, 0x02, 0x06, 0x01, 0x00, 0x04, 0x0b, 0x08, 0x00, 0x09, 0x00, 0x00, 0x00
        /*0020*/ 	.byte	0x00, 0x00, 0x00, 0x00


//--------------------- .nv.info._Z11dot_productPiS_S_i --------------------------
	.section	.nv.info._Z11dot_productPiS_S_i,"",@"SHT_CUDA_INFO"
	.sectionflags	@""
	.align	4


	//----- nvinfo : EIATTR_CUDA_API_VERSION
	.align		4
        /*0000*/ 	.byte	0x04, 0x37
        /*0002*/ 	.short	(.L_7 - .L_6)
.L_6:
        /*0004*/ 	.word	0x00000082


	//----- nvinfo : EIATTR_KPARAM_INFO
	.align		4
.L_7:
        /*0008*/ 	.byte	0x04, 0x17
        /*000a*/ 	.short	(.L_9 - .L_8)
.L_8:
        /*000c*/ 	.word	0x00000000
        /*0010*/ 	.short	0x0003
        /*0012*/ 	.short	0x0018
        /*0014*/ 	.byte	0x00, 0xf0, 0x11, 0x00


	//----- nvinfo : EIATTR_KPARAM_INFO
	.align		4
.L_9:
        /*0018*/ 	.byte	0x04, 0x17
        /*001a*/ 	.short	(.L_11 - .L_10)
.L_10:
        /*001c*/ 	.word	0x00000000
        /*0020*/ 	.short	0x0002
        /*0022*/ 	.short	0x0010
        /*0024*/ 	.byte	0x00, 0xf5, 0x21, 0x00


	//----- nvinfo : EIATTR_KPARAM_INFO
	.align		4
.L_11:
        /*0028*/ 	.byte	0x04, 0x17
        /*002a*/ 	.short	(.L_13 - .L_12)
.L_12:
        /*002c*/ 	.word	0x00000000
        /*0030*/ 	.short	0x0001
        /*0032*/ 	.short	0x0008
        /*0034*/ 	.byte	0x00, 0xf5, 0x21, 0x00


	//----- nvinfo : EIATTR_KPARAM_INFO
	.align		4
.L_13:
        /*0038*/ 	.byte	0x04, 0x17
        /*003a*/ 	.short	(.L_15 - .L_14)
.L_14:
        /*003c*/ 	.word	0x00000000
        /*0040*/ 	.short	0x0000
        /*0042*/ 	.short	0x0000
        /*0044*/ 	.byte	0x00, 0xf5, 0x21, 0x00


	//----- nvinfo : EIATTR_SPARSE_MMA_MASK
	.align		4
.L_15:
        /*0048*/ 	.byte	0x03, 0x50
        /*004a*/ 	.short	0x0000


	//----- nvinfo : EIATTR_MAXREG_COUNT
	.align		4
        /*004c*/ 	.byte	0x03, 0x1b
        /*004e*/ 	.short	0x00ff


	//----- nvinfo : EIATTR_NUM_BARRIERS
	.align		4
        /*0050*/ 	.byte	0x02, 0x4c
        /*0052*/ 	.byte	0x01
	.zero		1


	//----- nvinfo : EIATTR_MERCURY_ISA_VERSION
	.align		4
        /*0054*/ 	.byte	0x03, 0x5f
        /*0056*/ 	.short	0x0101


	//----- nvinfo : EIATTR_UNUSED_LOAD_BYTE_OFFSET
	.align		4
        /*0058*/ 	.byte	0x04, 0x44
        /*005a*/ 	.short	(.L_17 - .L_16)


	//   ....[0]....
.L_16:
        /*005c*/ 	.word	0x00000120
        /*0060*/ 	.word	0x00000fff


	//----- nvinfo : EIATTR_VRC_CTA_INIT_COUNT
	.align		4
.L_17:
        /*0064*/ 	.byte	0x02, 0x4a
	.zero		1
	.zero		1


	//----- nvinfo : EIATTR_EXIT_INSTR_OFFSETS
	.align		4
        /*0068*/ 	.byte	0x04, 0x1c
        /*006a*/ 	.short	(.L_19 - .L_18)


	//   ....[0]....
.L_18:
        /*006c*/ 	.word	0x00000110


	//   ....[1]....
        /*0070*/ 	.word	0x00000160


	//----- nvinfo : EIATTR_CBANK_PARAM_SIZE
	.align		4
.L_19:
        /*0074*/ 	.byte	0x03, 0x19
        /*0076*/ 	.short	0x001c


	//----- nvinfo : EIATTR_PARAM_CBANK
	.align		4
        /*0078*/ 	.byte	0x04, 0x0a
        /*007a*/ 	.short	(.L_21 - .L_20)
	.align		4
.L_20:
        /*007c*/ 	.word	index@(.nv.constant0._Z11dot_productPiS_S_i)
        /*0080*/ 	.short	0x0380
        /*0082*/ 	.short	0x001c


	//----- nvinfo : EIATTR_SW_WAR
	.align		4
.L_21:
        /*0084*/ 	.byte	0x04, 0x36
        /*0086*/ 	.short	(.L_23 - .L_22)
.L_22:
        /*0088*/ 	.word	0x00000008
.L_23:


//--------------------- .nv.callgraph             --------------------------
	.section	.nv.callgraph,"",@"SHT_CUDA_CALLGRAPH"
	.align	4
	.sectionentsize	8
	.align		4
        /*0000*/ 	.word	0x00000000
	.align		4
        /*0004*/ 	.word	0xffffffff
	.align		4
        /*0008*/ 	.word	0x00000000
	.align		4
        /*000c*/ 	.word	0xfffffffe
	.align		4
        /*0010*/ 	.word	0x00000000
	.align		4
        /*0014*/ 	.word	0xfffffffd
	.align		4
        /*0018*/ 	.word	0x00000000
	.align		4
        /*001c*/ 	.word	0xfffffffc


//--------------------- .text._Z11dot_productPiS_S_i --------------------------
	.section	.text._Z11dot_productPiS_S_i,"ax",@progbits
	.align	128
        .global         _Z11dot_productPiS_S_i
        .type           _Z11dot_productPiS_S_i,@function
        .size           _Z11dot_productPiS_S_i,(.L_x_1 - _Z11dot_productPiS_S_i)
        .other          _Z11dot_productPiS_S_i,@"STO_CUDA_ENTRY STV_DEFAULT"
_Z11dot_productPiS_S_i:
.text._Z11dot_productPiS_S_i:
[----:B------:R-:W-:Y:S01]  /*0000*/  LDC R1, c[0x0][0x37c] ;  /* 0x0000df00ff017b82 */ /* 0x000fe20000000800 */
[----:B------:R-:W0:Y:S07]  /*0010*/  S2R R7, SR_TID.X ;  /* 0x0000000000077919 */ /* 0x000e2e0000002100 */
[----:B------:R-:W0:Y:S01]  /*0020*/  LDC.64 R2, c[0x0][0x380] ;  /* 0x0000e000ff027b82 */ /* 0x000e220000000a00 */
[----:B------:R-:W1:Y:S07]  /*0030*/  LDCU.64 UR6, c[0x0][0x358] ;  /* 0x00006b00ff0677ac */ /* 0x000e6e0008000a00 */
[----:B------:R-:W2:Y:S01]  /*0040*/  LDC.64 R4, c[0x0][0x388] ;  /* 0x0000e200ff047b82 */ /* 0x000ea20000000a00 */
[----:B0-----:R-:W-:-:S04]  /*0050*/  IMAD.WIDE.U32 R2, R7, 0x4, R2 ;  /* 0x0000000407027825 */ /* 0x001fc800078e0002 */
[C---:B--2---:R-:W-:Y:S02]  /*0060*/  IMAD.WIDE.U32 R4, R7.reuse, 0x4, R4 ;  /* 0x0000000407047825 */ /* 0x044fe400078e0004 */
[----:B-1----:R-:W2:Y:S04]  /*0070*/  LDG.E R2, desc[UR6][R2.64] ;  /* 0x0000000602027981 */ /* 0x002ea8000c1e1900 */
[----:B------:R-:W2:Y:S01]  /*0080*/  LDG.E R5, desc[UR6][R4.64] ;  /* 0x0000000604057981 */ /* 0x000ea2000c1e1900 */
[----:B------:R-:W0:Y:S01]  /*0090*/  S2UR UR5, SR_CgaCtaId ;  /* 0x00000000000579c3 */ /* 0x000e220000008800 */
[----:B------:R-:W-:Y:S01]  /*00a0*/  UMOV UR4, 0x400 ;  /* 0x0000040000047882 */ /* 0x000fe20000000000 */
[----:B------:R-:W-:Y:S01]  /*00b0*/  ISETP.NE.AND P0, PT, R7, RZ, PT ;  /* 0x000000ff0700720c */ /* 0x000fe20003f05270 */
[----:B0-----:R-:W-:-:S06]  /*00c0*/  ULEA UR4, UR5, UR4, 0x18 ;  /* 0x0000000405047291 */ /* 0x001fcc000f8ec0ff */
[----:B------:R-:W-:Y:S01]  /*00d0*/  LEA R7, R7, UR4, 0x2 ;  /* 0x0000000407077c11 */ /* 0x000fe2000f8e10ff */
[----:B--2---:R-:W-:-:S05]  /*00e0*/  IMAD R0, R2, R5, RZ ;  /* 0x0000000502007224 */ /* 0x004fca00078e02ff */
[----:B------:R0:W-:Y:S01]  /*00f0*/  STS [R7], R0 ;  /* 0x0000000007007388 */ /* 0x0001e20000000800 */
[----:B------:R-:W-:Y:S06]  /*0100*/  BAR.SYNC.DEFER_BLOCKING 0x0 ;  /* 0x0000000000007b1d */ /* 0x000fec0000010000 */
[----:B------:R-:W-:Y:S05]  /*0110*/  @P0 EXIT ;  /* 0x000000000000094d */ /* 0x000fea0003800000 */
[----:B0-----:R-:W0:Y:S01]  /*0120*/  LDS.128 R4, [UR4] ;  /* 0x00000004ff047984 */ /* 0x001e220008000c00 */
[----:B------:R-:W1:Y:S01]  /*0130*/  LDC.64 R2, c[0x0][0x390] ;  /* 0x0000e400ff027b82 */ /* 0x000e620000000a00 */
[----:B0-----:R-:W-:-:S05]  /*0140*/  IADD3 R5, PT, PT, R6, R5, R4 ;  /* 0x0000000506057210 */ /* 0x001fca0007ffe004 */
[----:B-1----:R-:W-:Y:S01]  /*0150*/  STG.E desc[UR6][R2.64], R5 ;  /* 0x0000000502007986 */ /* 0x002fe2000c101906 */
[----:B------:R-:W-:Y:S05]  /*0160*/  EXIT ;  /* 0x000000000000794d */ /* 0x000fea0003800000 */
.L_x_0:
[----:B------:R-:W-:-:S00]  /*0170*/  BRA `(.L_x_0) ;  /* 0xfffffffc00fc7947 */ /* 0x000fc0000383ffff */
[----:B------:R-:W-:-:S00]  /*0180*/  NOP ;  /* 0x0000000000007918 */ /* 0x000fc00000000000 */
[----:B------:R-:W-:-:S00]  /*0190*/  NOP ;  /* 0x0000000000007918 */ /* 0x000fc00000000000 */
[----:B------:R-:W-:-:S00]  /*01a0*/  NOP ;  /* 0x0000000000007918 */ /* 0x000fc00000000000 */
[----:B------:R-:W-:-:S00]  /*01b0*/  NOP ;  /* 0x0000000000007918 */ /* 0x000fc00000000000 */
[----:B------:R-:W-:-:S00]  /*01c0*/  NOP ;  /* 0x0000000000007918 */ /* 0x000fc00000000000 */
[----:B------:R-:W-:-:S00]  /*01d0*/  NOP ;  /* 0x0000000000007918 */ /* 0x000fc00000000000 */
[----:B------:R-:W-:-:S00]  /*01e0*/  NOP ;  /* 0x0000000000007918 */ /* 0x000fc00000000000 */
[----:B------:R-:W-:-:S00]  /*01f0*/  NOP ;  /* 0x0000000000007918 */ /* 0x000fc00000000000 */
.L_x_1:


//--------------------- .nv.shared._Z11dot_productPiS_S_i --------------------------
	.section	.nv.shared._Z11dot_productPiS_S_i,"aw",@nobits
	.sectionflags	@""
	.align	4
.nv.shared._Z11dot_productPiS_S_i:
	.zero		1036


//--------------------- .nv.shared.reserved.0     --------------------------
	.section	.nv.shared.reserved.0,"aw",@nobits
	.weak		__nv_reservedSMEM_offset_0_alias
	.size		__nv_reservedSMEM_offset_0_alias, 0, 64
	.other		__nv_reservedSMEM_offset_0_alias,@"STO_CUDA_RESERVED_SHARED STV_DEFAULT"
__nv_reservedSMEM_offset_0_alias:
	.zero		0
	.zero		64


//--------------------- .nv.constant0._Z11dot_productPiS_S_i --------------------------
	.section	.nv.constant0._Z11dot_productPiS_S_i,"a",@progbits
	.sectionflags	@""
	.align	4
.nv.constant0._Z11dot_productPiS_S_i:
	.zero		924


//--------------------- SYMBOLS --------------------------

	.type		.nv.reservedSmem.offset0,@object
	.size		.nv.reservedSmem.offset0,0x4
	.type		.nv.reservedSmem.cap,@object
	.size		.nv.reservedSmem.cap,0x4
